//
// Generated by NVIDIA NVVM Compiler
//
// Compiler Build ID: CL-36424714
// Cuda compilation tools, release 13.0, V13.0.88
// Based on NVVM 20.0.0
//

.version 9.0
.target sm_100
.address_size 64

	// .globl	_Z11init_kernelv
.global .align 4 .b8 d_X[131072];
.global .align 4 .b8 d_Y[131072];
.global .align 4 .f32 d_min_k1;
.global .align 4 .f32 d_min_k2;

.visible .entry _Z11init_kernelv()
{
	.reg .b32 	%r<2>;

	mov.b32 	%r1, 1068876431;
	st.global.u32 	[d_min_k1], %r1;
	st.global.u32 	[d_min_k2], %r1;
	ret;

}
	// .globl	_Z26OneThreadPerParticleKernelv
.visible .entry _Z26OneThreadPerParticleKernelv()
{
	.reg .pred 	%p<21>;
	.reg .b32 	%r<42>;
	.reg .b32 	%f<161>;
	.reg .b64 	%rd<26>;

	mov.u32 	%r1, %tid.x;
	mov.u32 	%r17, %ntid.x;
	mov.u32 	%r18, %ctaid.x;
	mad.lo.s32 	%r39, %r17, %r18, %r1;
	setp.gt.s32 	%p1, %r39, 32766;
	mov.f32 	%f159, 0f3FB5C28F;
	@%p1 bra 	$L__BB1_12;
	mul.wide.s32 	%rd1, %r39, 4;
	mov.u64 	%rd2, d_X;
	add.s64 	%rd3, %rd2, %rd1;
	ld.global.f32 	%f1, [%rd3];
	mov.u64 	%rd4, d_Y;
	add.s64 	%rd5, %rd4, %rd1;
	ld.global.f32 	%f2, [%rd5];
	sub.s32 	%r3, 32767, %r39;
	and.b32  	%r4, %r3, 7;
	add.s32 	%r19, %r39, -32760;
	setp.lt.u32 	%p2, %r19, 7;
	mov.f32 	%f159, 0f3FB5C28F;
	@%p2 bra 	$L__BB1_4;
	and.b32  	%r20, %r3, -8;
	neg.s32 	%r37, %r20;
	mov.f32 	%f159, 0f3FB5C28F;
$L__BB1_3:
	.pragma "nounroll";
	mul.wide.s32 	%rd6, %r39, 4;
	add.s64 	%rd8, %rd4, %rd6;
	add.s64 	%rd10, %rd2, %rd6;
	ld.global.f32 	%f23, [%rd10+4];
	sub.f32 	%f24, %f1, %f23;
	ld.global.f32 	%f25, [%rd8+4];
	sub.f32 	%f26, %f2, %f25;
	mul.f32 	%f27, %f26, %f26;
	fma.rn.f32 	%f28, %f24, %f24, %f27;
	sqrt.rn.f32 	%f29, %f28;
	min.f32 	%f30, %f29, %f159;
	ld.global.f32 	%f31, [%rd10+8];
	sub.f32 	%f32, %f1, %f31;
	ld.global.f32 	%f33, [%rd8+8];
	sub.f32 	%f34, %f2, %f33;
	mul.f32 	%f35, %f34, %f34;
	fma.rn.f32 	%f36, %f32, %f32, %f35;
	sqrt.rn.f32 	%f37, %f36;
	min.f32 	%f38, %f37, %f30;
	ld.global.f32 	%f39, [%rd10+12];
	sub.f32 	%f40, %f1, %f39;
	ld.global.f32 	%f41, [%rd8+12];
	sub.f32 	%f42, %f2, %f41;
	mul.f32 	%f43, %f42, %f42;
	fma.rn.f32 	%f44, %f40, %f40, %f43;
	sqrt.rn.f32 	%f45, %f44;
	min.f32 	%f46, %f45, %f38;
	ld.global.f32 	%f47, [%rd10+16];
	sub.f32 	%f48, %f1, %f47;
	ld.global.f32 	%f49, [%rd8+16];
	sub.f32 	%f50, %f2, %f49;
	mul.f32 	%f51, %f50, %f50;
	fma.rn.f32 	%f52, %f48, %f48, %f51;
	sqrt.rn.f32 	%f53, %f52;
	min.f32 	%f54, %f53, %f46;
	ld.global.f32 	%f55, [%rd10+20];
	sub.f32 	%f56, %f1, %f55;
	ld.global.f32 	%f57, [%rd8+20];
	sub.f32 	%f58, %f2, %f57;
	mul.f32 	%f59, %f58, %f58;
	fma.rn.f32 	%f60, %f56, %f56, %f59;
	sqrt.rn.f32 	%f61, %f60;
	min.f32 	%f62, %f61, %f54;
	ld.global.f32 	%f63, [%rd10+24];
	sub.f32 	%f64, %f1, %f63;
	ld.global.f32 	%f65, [%rd8+24];
	sub.f32 	%f66, %f2, %f65;
	mul.f32 	%f67, %f66, %f66;
	fma.rn.f32 	%f68, %f64, %f64, %f67;
	sqrt.rn.f32 	%f69, %f68;
	min.f32 	%f70, %f69, %f62;
	ld.global.f32 	%f71, [%rd10+28];
	sub.f32 	%f72, %f1, %f71;
	ld.global.f32 	%f73, [%rd8+28];
	sub.f32 	%f74, %f2, %f73;
	mul.f32 	%f75, %f74, %f74;
	fma.rn.f32 	%f76, %f72, %f72, %f75;
	sqrt.rn.f32 	%f77, %f76;
	min.f32 	%f78, %f77, %f70;
	add.s32 	%r39, %r39, 8;
	ld.global.f32 	%f79, [%rd10+32];
	sub.f32 	%f80, %f1, %f79;
	ld.global.f32 	%f81, [%rd8+32];
	sub.f32 	%f82, %f2, %f81;
	mul.f32 	%f83, %f82, %f82;
	fma.rn.f32 	%f84, %f80, %f80, %f83;
	sqrt.rn.f32 	%f85, %f84;
	min.f32 	%f159, %f85, %f78;
	add.s32 	%r37, %r37, 8;
	setp.ne.s32 	%p3, %r37, 0;
	@%p3 bra 	$L__BB1_3;
$L__BB1_4:
	setp.eq.s32 	%p4, %r4, 0;
	@%p4 bra 	$L__BB1_12;
	and.b32  	%r11, %r3, 3;
	setp.lt.u32 	%p5, %r4, 4;
	@%p5 bra 	$L__BB1_7;
	mul.wide.s32 	%rd11, %r39, 4;
	add.s64 	%rd13, %rd2, %rd11;
	ld.global.f32 	%f87, [%rd13+4];
	sub.f32 	%f88, %f1, %f87;
	add.s64 	%rd15, %rd4, %rd11;
	ld.global.f32 	%f89, [%rd15+4];
	sub.f32 	%f90, %f2, %f89;
	mul.f32 	%f91, %f90, %f90;
	fma.rn.f32 	%f92, %f88, %f88, %f91;
	sqrt.rn.f32 	%f93, %f92;
	min.f32 	%f94, %f93, %f159;
	ld.global.f32 	%f95, [%rd13+8];
	sub.f32 	%f96, %f1, %f95;
	ld.global.f32 	%f97, [%rd15+8];
	sub.f32 	%f98, %f2, %f97;
	mul.f32 	%f99, %f98, %f98;
	fma.rn.f32 	%f100, %f96, %f96, %f99;
	sqrt.rn.f32 	%f101, %f100;
	min.f32 	%f102, %f101, %f94;
	ld.global.f32 	%f103, [%rd13+12];
	sub.f32 	%f104, %f1, %f103;
	ld.global.f32 	%f105, [%rd15+12];
	sub.f32 	%f106, %f2, %f105;
	mul.f32 	%f107, %f106, %f106;
	fma.rn.f32 	%f108, %f104, %f104, %f107;
	sqrt.rn.f32 	%f109, %f108;
	min.f32 	%f110, %f109, %f102;
	add.s32 	%r39, %r39, 4;
	ld.global.f32 	%f111, [%rd13+16];
	sub.f32 	%f112, %f1, %f111;
	ld.global.f32 	%f113, [%rd15+16];
	sub.f32 	%f114, %f2, %f113;
	mul.f32 	%f115, %f114, %f114;
	fma.rn.f32 	%f116, %f112, %f112, %f115;
	sqrt.rn.f32 	%f117, %f116;
	min.f32 	%f159, %f117, %f110;
$L__BB1_7:
	setp.eq.s32 	%p6, %r11, 0;
	@%p6 bra 	$L__BB1_12;
	setp.eq.s32 	%p7, %r11, 1;
	@%p7 bra 	$L__BB1_10;
	mul.wide.s32 	%rd16, %r39, 4;
	add.s64 	%rd18, %rd2, %rd16;
	ld.global.f32 	%f119, [%rd18+4];
	sub.f32 	%f120, %f1, %f119;
	add.s64 	%rd20, %rd4, %rd16;
	ld.global.f32 	%f121, [%rd20+4];
	sub.f32 	%f122, %f2, %f121;
	mul.f32 	%f123, %f122, %f122;
	fma.rn.f32 	%f124, %f120, %f120, %f123;
	sqrt.rn.f32 	%f125, %f124;
	min.f32 	%f126, %f125, %f159;
	add.s32 	%r39, %r39, 2;
	ld.global.f32 	%f127, [%rd18+8];
	sub.f32 	%f128, %f1, %f127;
	ld.global.f32 	%f129, [%rd20+8];
	sub.f32 	%f130, %f2, %f129;
	mul.f32 	%f131, %f130, %f130;
	fma.rn.f32 	%f132, %f128, %f128, %f131;
	sqrt.rn.f32 	%f133, %f132;
	min.f32 	%f159, %f133, %f126;
$L__BB1_10:
	and.b32  	%r21, %r3, 1;
	setp.eq.b32 	%p8, %r21, 1;
	not.pred 	%p9, %p8;
	@%p9 bra 	$L__BB1_12;
	mul.wide.s32 	%rd21, %r39, 4;
	add.s64 	%rd23, %rd2, %rd21;
	ld.global.f32 	%f134, [%rd23+4];
	sub.f32 	%f135, %f1, %f134;
	add.s64 	%rd25, %rd4, %rd21;
	ld.global.f32 	%f136, [%rd25+4];
	sub.f32 	%f137, %f2, %f136;
	mul.f32 	%f138, %f137, %f137;
	fma.rn.f32 	%f139, %f135, %f135, %f138;
	sqrt.rn.f32 	%f140, %f139;
	min.f32 	%f159, %f140, %f159;
$L__BB1_12:
	mov.pred 	%p10, -1;
	mov.b32 	%r22, -1;
	vote.sync.ballot.b32 	%r23, %p10, %r22;
	mov.b32 	%r24, %f159;
	shfl.sync.down.b32	%r25|%p12, %r24, 16, 31, %r23;
	mov.b32 	%f141, %r25;
	min.f32 	%f142, %f159, %f141;
	mov.b32 	%r26, %f142;
	shfl.sync.down.b32	%r27|%p13, %r26, 8, 31, %r23;
	mov.b32 	%f143, %r27;
	min.f32 	%f144, %f142, %f143;
	mov.b32 	%r28, %f144;
	shfl.sync.down.b32	%r29|%p14, %r28, 4, 31, %r23;
	mov.b32 	%f145, %r29;
	min.f32 	%f146, %f144, %f145;
	mov.b32 	%r30, %f146;
	shfl.sync.down.b32	%r31|%p15, %r30, 2, 31, %r23;
	mov.b32 	%f147, %r31;
	min.f32 	%f148, %f146, %f147;
	mov.b32 	%r32, %f148;
	shfl.sync.down.b32	%r33|%p16, %r32, 1, 31, %r23;
	mov.b32 	%f149, %r33;
	min.f32 	%f150, %f148, %f149;
	and.b32  	%r34, %r1, 31;
	setp.ne.s32 	%p17, %r34, 0;
	ld.global.f32 	%f160, [d_min_k1];
	setp.le.f32 	%p18, %f160, %f150;
	or.pred  	%p19, %p17, %p18;
	@%p19 bra 	$L__BB1_15;
	mov.b32 	%r16, %f150;
$L__BB1_14:
	mov.b32 	%r35, %f160;
	atom.relaxed.global.cas.b32 	%r36, [d_min_k1], %r35, %r16;
	cvt.rn.f32.u32 	%f18, %r36;
	setp.neu.f32 	%p20, %f160, %f18;
	mov.f32 	%f160, %f18;
	@%p20 bra 	$L__BB1_14;
$L__BB1_15:
	ret;

}
	// .globl	_Z22OneThreadPerPairKernelv
.visible .entry _Z22OneThreadPerPairKernelv()
{
	.reg .pred 	%p<13>;
	.reg .b32 	%r<34>;
	.reg .b32 	%f<26>;
	.reg .b64 	%rd<9>;

	mov.u32 	%r2, %tid.x;
	mov.u32 	%r3, %ntid.x;
	mov.u32 	%r4, %ctaid.x;
	mad.lo.s32 	%r5, %r3, %r4, %r2;
	mul.hi.s32 	%r6, %r5, -2147418109;
	add.s32 	%r7, %r6, %r5;
	shr.u32 	%r8, %r7, 31;
	shr.s32 	%r9, %r7, 14;
	add.s32 	%r10, %r9, %r8;
	mul.lo.s32 	%r11, %r10, 32767;
	sub.s32 	%r12, %r5, %r11;
	add.s32 	%r13, %r10, %r12;
	add.s32 	%r14, %r13, 1;
	setp.gt.s32 	%p1, %r14, 32767;
	sub.s32 	%r15, 32767, %r10;
	selp.b32 	%r16, %r15, %r10, %p1;
	selp.b32 	%r17, %r10, 0, %p1;
	mul.wide.s32 	%rd1, %r16, 4;
	mov.u64 	%rd2, d_X;
	add.s64 	%rd3, %rd2, %rd1;
	ld.global.f32 	%f5, [%rd3];
	sub.s32 	%r18, %r13, %r17;
	mul.wide.s32 	%rd4, %r18, 4;
	add.s64 	%rd5, %rd2, %rd4;
	ld.global.f32 	%f6, [%rd5+4];
	sub.f32 	%f7, %f5, %f6;
	mov.u64 	%rd6, d_Y;
	add.s64 	%rd7, %rd6, %rd1;
	ld.global.f32 	%f8, [%rd7];
	add.s64 	%rd8, %rd6, %rd4;
	ld.global.f32 	%f9, [%rd8+4];
	sub.f32 	%f10, %f8, %f9;
	mul.f32 	%f11, %f10, %f10;
	fma.rn.f32 	%f12, %f7, %f7, %f11;
	mov.pred 	%p2, -1;
	mov.b32 	%r19, -1;
	vote.sync.ballot.b32 	%r20, %p2, %r19;
	sqrt.rn.f32 	%f13, %f12;
	mov.b32 	%r21, %f13;
	shfl.sync.down.b32	%r22|%p4, %r21, 16, 31, %r20;
	mov.b32 	%f14, %r22;
	min.f32 	%f15, %f13, %f14;
	mov.b32 	%r23, %f15;
	shfl.sync.down.b32	%r24|%p5, %r23, 8, 31, %r20;
	mov.b32 	%f16, %r24;
	min.f32 	%f17, %f15, %f16;
	mov.b32 	%r25, %f17;
	shfl.sync.down.b32	%r26|%p6, %r25, 4, 31, %r20;
	mov.b32 	%f18, %r26;
	min.f32 	%f19, %f17, %f18;
	mov.b32 	%r27, %f19;
	shfl.sync.down.b32	%r28|%p7, %r27, 2, 31, %r20;
	mov.b32 	%f20, %r28;
	min.f32 	%f21, %f19, %f20;
	mov.b32 	%r29, %f21;
	shfl.sync.down.b32	%r30|%p8, %r29, 1, 31, %r20;
	mov.b32 	%f22, %r30;
	min.f32 	%f23, %f21, %f22;
	and.b32  	%r31, %r2, 31;
	setp.ne.s32 	%p9, %r31, 0;
	ld.global.f32 	%f25, [d_min_k2];
	setp.le.f32 	%p10, %f25, %f23;
	or.pred  	%p11, %p9, %p10;
	@%p11 bra 	$L__BB2_3;
	mov.b32 	%r1, %f23;
$L__BB2_2:
	mov.b32 	%r32, %f25;
	atom.relaxed.global.cas.b32 	%r33, [d_min_k2], %r32, %r1;
	cvt.rn.f32.u32 	%f4, %r33;
	setp.neu.f32 	%p12, %f25, %f4;
	mov.f32 	%f25, %f4;
	@%p12 bra 	$L__BB2_2;
$L__BB2_3:
	ret;

}


// ===== COMPILED SASS (sm_100) =====

	.target	sm_100

	.elftype	@"ET_EXEC"


//--------------------- .note.nv.tkinfo           --------------------------
	.section	.note.nv.tkinfo,"",@"SHT_NOTE"
	.sectionflags	@"SHF_NOTE_NV_TKINFO"
	.tkinfo
        /*0018*/ 	.word	0x00000002
        /*0030*/ 	.string	""
        /*0030*/ 	.string	"ptxas"
        /*0030*/ 	.string	"Cuda compilation tools, release 13.0, V13.0.88"
        /*0030*/ 	.string	"Build cuda_13.0.r13.0/compiler.36424714_0"
        /*0030*/ 	.string	"-arch sm_100 -m 64 "



//--------------------- .note.nv.cuinfo           --------------------------
	.section	.note.nv.cuinfo,"",@"SHT_NOTE"
	.sectionflags	@"SHF_NOTE_NV_CUINFO"
        /*0018*/ 	.short	0x0002
        /*001a*/ 	.short	0x0064
        /*001c*/ 	.short	0x0082
	.zero		2


//--------------------- .nv.info                  --------------------------
	.section	.nv.info,"",@"SHT_CUDA_INFO"
	.align	4


	//----- nvinfo : EIATTR_REGCOUNT
	.align		4
        /*0000*/ 	.byte	0x04, 0x2f
        /*0002*/ 	.short	(.L_5 - .L_4)
	.align		4
.L_4:
        /*0004*/ 	.word	index@(_Z11init_kernelv)
        /*0008*/ 	.word	0x0000000a


	//----- nvinfo : EIATTR_FRAME_SIZE
	.align		4
.L_5:
        /*000c*/ 	.byte	0x04, 0x11
        /*000e*/ 	.short	(.L_7 - .L_6)
	.align		4
.L_6:
        /*0010*/ 	.word	index@(_Z11init_kernelv)
        /*0014*/ 	.word	0x00000000


	//----- nvinfo : EIATTR_REGCOUNT
	.align		4
.L_7:
        /*0018*/ 	.byte	0x04, 0x2f
        /*001a*/ 	.short	(.L_9 - .L_8)
	.align		4
.L_8:
        /*001c*/ 	.word	index@(_Z26OneThreadPerParticleKernelv)
        /*0020*/ 	.word	0x0000001b


	//----- nvinfo : EIATTR_FRAME_SIZE
	.align		4
.L_9:
        /*0024*/ 	.byte	0x04, 0x11
        /*0026*/ 	.short	(.L_11 - .L_10)
	.align		4
.L_10:
        /*0028*/ 	.word	index@($__internal_1_$__cuda_sm20_sqrt_rn_f32_slowpath)
        /*002c*/ 	.word	0x00000000


	//----- nvinfo : EIATTR_FRAME_SIZE
	.align		4
.L_11:
        /*0030*/ 	.byte	0x04, 0x11
        /*0032*/ 	.short	(.L_13 - .L_12)
	.align		4
.L_12:
        /*0034*/ 	.word	index@(_Z26OneThreadPerParticleKernelv)
        /*0038*/ 	.word	0x00000000


	//----- nvinfo : EIATTR_REGCOUNT
	.align		4
.L_13:
        /*003c*/ 	.byte	0x04, 0x2f
        /*003e*/ 	.short	(.L_15 - .L_14)
	.align		4
.L_14:
        /*0040*/ 	.word	index@(_Z22OneThreadPerPairKernelv)
        /*0044*/ 	.word	0x00000012


	//----- nvinfo : EIATTR_FRAME_SIZE
	.align		4
.L_15:
        /*0048*/ 	.byte	0x04, 0x11
        /*004a*/ 	.short	(.L_17 - .L_16)
	.align		4
.L_16:
        /*004c*/ 	.word	index@($__internal_0_$__cuda_sm20_sqrt_rn_f32_slowpath)
        /*0050*/ 	.word	0x00000000


	//----- nvinfo : EIATTR_FRAME_SIZE
	.align		4
.L_17:
        /*0054*/ 	.byte	0x04, 0x11
        /*0056*/ 	.short	(.L_19 - .L_18)
	.align		4
.L_18:
        /*0058*/ 	.word	index@(_Z22OneThreadPerPairKernelv)
        /*005c*/ 	.word	0x00000000


	//----- nvinfo : EIATTR_MIN_STACK_SIZE
	.align		4
.L_19:
        /*0060*/ 	.byte	0x04, 0x12
        /*0062*/ 	.short	(.L_21 - .L_20)
	.align		4
.L_20:
        /*0064*/ 	.word	index@(_Z22OneThreadPerPairKernelv)
        /*0068*/ 	.word	0x00000000


	//----- nvinfo : EIATTR_MIN_STACK_SIZE
	.align		4
.L_21:
        /*006c*/ 	.byte	0x04, 0x12
        /*006e*/ 	.short	(.L_23 - .L_22)
	.align		4
.L_22:
        /*0070*/ 	.word	index@(_Z26OneThreadPerParticleKernelv)
        /*0074*/ 	.word	0x00000000


	//----- nvinfo : EIATTR_MIN_STACK_SIZE
	.align		4
.L_23:
        /*0078*/ 	.byte	0x04, 0x12
        /*007a*/ 	.short	(.L_25 - .L_24)
	.align		4
.L_24:
        /*007c*/ 	.word	index@(_Z11init_kernelv)
        /*0080*/ 	.word	0x00000000
.L_25:


//--------------------- .nv.compat                --------------------------
	.section	.nv.compat,"",@"SHT_CUDA_COMPAT_INFO"
	.align	4
        /*0000*/ 	.byte	0x02, 0x09, 0x00, 0x00, 0x02, 0x02, 0x01, 0x00, 0x02, 0x05, 0x05, 0x00, 0x03, 0x07, 0x01, 0x01
        /*0010*/ 	.byte	0x02, 0x03, 0x00, 0x00, 0x02, 0x06, 0x01, 0x00, 0x04, 0x0b, 0x08, 0x00, 0x01, 0x00, 0x00, 0x00
        /*0020*/ 	.byte	0x00, 0x00, 0x00, 0x00


//--------------------- .nv.info._Z22OneThreadPerPairKernelv --------------------------
	.section	.nv.info._Z22OneThreadPerPairKernelv,"",@"SHT_CUDA_INFO"
	.sectionflags	@""
	.align	4


	//----- nvinfo : EIATTR_CUDA_API_VERSION
	.align		4
        /*0000*/ 	.byte	0x04, 0x37
        /*0002*/ 	.short	(.L_27 - .L_26)
.L_26:
        /*0004*/ 	.word	0x00000082


	//----- nvinfo : EIATTR_SPARSE_MMA_MASK
	.align		4
.L_27:
        /*0008*/ 	.byte	0x03, 0x50
        /*000a*/ 	.short	0x0000


	//----- nvinfo : EIATTR_MAXREG_COUNT
	.align		4
        /*000c*/ 	.byte	0x03, 0x1b
        /*000e*/ 	.short	0x00ff


	//----- nvinfo : EIATTR_MERCURY_ISA_VERSION
	.align		4
        /*0010*/ 	.byte	0x03, 0x5f
        /*0012*/ 	.short	0x0101


	//----- nvinfo : EIATTR_COOP_GROUP_MASK_REGIDS
	.align		4
        /*0014*/ 	.byte	0x04, 0x29
        /*0016*/ 	.short	(.L_29 - .L_28)


	//   ....[0]....
.L_28:
        /*0018*/ 	.word	0xffffffff


	//   ....[1]....
        /*001c*/ 	.word	0x05000003


	//   ....[2]....
        /*0020*/ 	.word	0x05000003


	//   ....[3]....
        /*0024*/ 	.word	0x05000003


	//   ....[4]....
        /*0028*/ 	.word	0x05000003


	//   ....[5]....
        /*002c*/ 	.word	0x05000003


	//----- nvinfo : EIATTR_COOP_GROUP_INSTR_OFFSETS
	.align		4
.L_29:
        /*0030*/ 	.byte	0x04, 0x28
        /*0032*/ 	.short	(.L_31 - .L_30)


	//   ....[0]....
.L_30:
        /*0034*/ 	.word	0x00000230


	//   ....[1]....
        /*0038*/ 	.word	0x00000300


	//   ....[2]....
        /*003c*/ 	.word	0x00000320


	//   ....[3]....
        /*0040*/ 	.word	0x00000340


	//   ....[4]....
        /*0044*/ 	.word	0x00000360


	//   ....[5]....
        /*0048*/ 	.word	0x00000380


	//----- nvinfo : EIATTR_VRC_CTA_INIT_COUNT
	.align		4
.L_31:
        /*004c*/ 	.byte	0x02, 0x4a
	.zero		1
	.zero		1


	//----- nvinfo : EIATTR_EXIT_INSTR_OFFSETS
	.align		4
        /*0050*/ 	.byte	0x04, 0x1c
        /*0052*/ 	.short	(.L_33 - .L_32)


	//   ....[0]....
.L_32:
        /*0054*/ 	.word	0x000003b0


	//   ....[1]....
        /*0058*/ 	.word	0x00000420


	//----- nvinfo : EIATTR_CRS_STACK_SIZE
	.align		4
.L_33:
        /*005c*/ 	.byte	0x04, 0x1e
        /*005e*/ 	.short	(.L_35 - .L_34)
.L_34:
        /*0060*/ 	.word	0x00000000


	//----- nvinfo : EIATTR_SW_WAR
	.align		4
.L_35:
        /*0064*/ 	.byte	0x04, 0x36
        /*0066*/ 	.short	(.L_37 - .L_36)
.L_36:
        /*0068*/ 	.word	0x00000008
.L_37:


//--------------------- .nv.info._Z26OneThreadPerParticleKernelv --------------------------
	.section	.nv.info._Z26OneThreadPerParticleKernelv,"",@"SHT_CUDA_INFO"
	.sectionflags	@""
	.align	4


	//----- nvinfo : EIATTR_CUDA_API_VERSION
	.align		4
        /*0000*/ 	.byte	0x04, 0x37
        /*0002*/ 	.short	(.L_39 - .L_38)
.L_38:
        /*0004*/ 	.word	0x00000082


	//----- nvinfo : EIATTR_SPARSE_MMA_MASK
	.align		4
.L_39:
        /*0008*/ 	.byte	0x03, 0x50
        /*000a*/ 	.short	0x0000


	//----- nvinfo : EIATTR_MAXREG_COUNT
	.align		4
        /*000c*/ 	.byte	0x03, 0x1b
        /*000e*/ 	.short	0x00ff


	//----- nvinfo : EIATTR_MERCURY_ISA_VERSION
	.align		4
        /*0010*/ 	.byte	0x03, 0x5f
        /*0012*/ 	.short	0x0101


	//----- nvinfo : EIATTR_COOP_GROUP_MASK_REGIDS
	.align		4
        /*0014*/ 	.byte	0x04, 0x29
        /*0016*/ 	.short	(.L_41 - .L_40)


	//   ....[0]....
.L_40:
        /*0018*/ 	.word	0xffffffff


	//   ....[1]....
        /*001c*/ 	.word	0x05000000


	//   ....[2]....
        /*0020*/ 	.word	0x05000000


	//   ....[3]....
        /*0024*/ 	.word	0x05000000


	//   ....[4]....
        /*0028*/ 	.word	0x05000000


	//   ....[5]....
        /*002c*/ 	.word	0x05000000


	//----- nvinfo : EIATTR_COOP_GROUP_INSTR_OFFSETS
	.align		4
.L_41:
        /*0030*/ 	.byte	0x04, 0x28
        /*0032*/ 	.short	(.L_43 - .L_42)


	//   ....[0]....
.L_42:
        /*0034*/ 	.word	0x000017f0


	//   ....[1]....
        /*0038*/ 	.word	0x00001810


	//   ....[2]....
        /*003c*/ 	.word	0x00001830


	//   ....[3]....
        /*0040*/ 	.word	0x00001850


	//   ....[4]....
        /*0044*/ 	.word	0x00001870


	//   ....[5]....
        /*0048*/ 	.word	0x00001890


	//----- nvinfo : EIATTR_VRC_CTA_INIT_COUNT
	.align		4
.L_43:
        /*004c*/ 	.byte	0x02, 0x4a
	.zero		1
	.zero		1


	//----- nvinfo : EIATTR_EXIT_INSTR_OFFSETS
	.align		4
        /*0050*/ 	.byte	0x04, 0x1c
        /*0052*/ 	.short	(.L_45 - .L_44)


	//   ....[0]....
.L_44:
        /*0054*/ 	.word	0x000018c0


	//   ....[1]....
        /*0058*/ 	.word	0x00001940


	//----- nvinfo : EIATTR_CRS_STACK_SIZE
	.align		4
.L_45:
        /*005c*/ 	.byte	0x04, 0x1e
        /*005e*/ 	.short	(.L_47 - .L_46)
.L_46:
        /*0060*/ 	.word	0x00000000


	//----- nvinfo : EIATTR_SW_WAR
	.align		4
.L_47:
        /*0064*/ 	.byte	0x04, 0x36
        /*0066*/ 	.short	(.L_49 - .L_48)
.L_48:
        /*0068*/ 	.word	0x00000008
.L_49:


//--------------------- .nv.info._Z11init_kernelv --------------------------
	.section	.nv.info._Z11init_kernelv,"",@"SHT_CUDA_INFO"
	.sectionflags	@""
	.align	4


	//----- nvinfo : EIATTR_CUDA_API_VERSION
	.align		4
        /*0000*/ 	.byte	0x04, 0x37
        /*0002*/ 	.short	(.L_51 - .L_50)
.L_50:
        /*0004*/ 	.word	0x00000082


	//----- nvinfo : EIATTR_SPARSE_MMA_MASK
	.align		4
.L_51:
        /*0008*/ 	.byte	0x03, 0x50
        /*000a*/ 	.short	0x0000


	//----- nvinfo : EIATTR_MAXREG_COUNT
	.align		4
        /*000c*/ 	.byte	0x03, 0x1b
        /*000e*/ 	.short	0x00ff


	//----- nvinfo : EIATTR_MERCURY_ISA_VERSION
	.align		4
        /*0010*/ 	.byte	0x03, 0x5f
        /*0012*/ 	.short	0x0101


	//----- nvinfo : EIATTR_VRC_CTA_INIT_COUNT
	.align		4
        /*0014*/ 	.byte	0x02, 0x4a
	.zero		1
	.zero		1


	//----- nvinfo : EIATTR_EXIT_INSTR_OFFSETS
	.align		4
        /*0018*/ 	.byte	0x04, 0x1c
        /*001a*/ 	.short	(.L_53 - .L_52)


	//   ....[0]....
.L_52:
        /*001c*/ 	.word	0x00000070


	//----- nvinfo : EIATTR_SW_WAR
	.align		4
.L_53:
        /*0020*/ 	.byte	0x04, 0x36
        /*0022*/ 	.short	(.L_55 - .L_54)
.L_54:
        /*0024*/ 	.word	0x00000008
.L_55:


//--------------------- .nv.callgraph             --------------------------
	.section	.nv.callgraph,"",@"SHT_CUDA_CALLGRAPH"
	.align	4
	.sectionentsize	8
	.align		4
        /*0000*/ 	.word	0x00000000
	.align		4
        /*0004*/ 	.word	0xffffffff
	.align		4
        /*0008*/ 	.word	0x00000000
	.align		4
        /*000c*/ 	.word	0xfffffffe
	.align		4
        /*0010*/ 	.word	0x00000000
	.align		4
        /*0014*/ 	.word	0xfffffffd
	.align		4
        /*0018*/ 	.word	0x00000000
	.align		4
        /*001c*/ 	.word	0xfffffffc


//--------------------- .nv.constant4             --------------------------
	.section	.nv.constant4,"a",@progbits
	.align	8
	.align		8
.nv.constant4:
        /*0000*/ 	.dword	d_X
	.align		8
        /*0008*/ 	.dword	d_Y
	.align		8
        /*0010*/ 	.dword	d_min_k1
	.align		8
        /*0018*/ 	.dword	d_min_k2


//--------------------- .text._Z22OneThreadPerPairKernelv --------------------------
	.section	.text._Z22OneThreadPerPairKernelv,"ax",@progbits
	.align	128
        .global         _Z22OneThreadPerPairKernelv
        .type           _Z22OneThreadPerPairKernelv,@function
        .size           _Z22OneThreadPerPairKernelv,(.L_x_64 - _Z22OneThreadPerPairKernelv)
        .other          _Z22OneThreadPerPairKernelv,@"STO_CUDA_ENTRY STV_DEFAULT"
_Z22OneThreadPerPairKernelv:
.text._Z22OneThreadPerPairKernelv:
[----:B------:R-:W-:Y:S01]  /*0000*/  LDC R1, c[0x0][0x37c] ;  /* 0x0000df00ff017b82 */ /* 0x000fe20000000800 */
[----:B------:R-:W0:Y:S01]  /*0010*/  S2R R2, SR_TID.X ;  /* 0x0000000000027919 */ /* 0x000e220000002100 */
[----:B------:R-:W0:Y:S01]  /*0020*/  LDCU UR4, c[0x0][0x360] ;  /* 0x00006c00ff0477ac */ /* 0x000e220008000800 */
[----:B------:R-:W-:-:S05]  /*0030*/  HFMA2 R4, -RZ, RZ, 0, 0 ;  /* 0x00000000ff047431 */ /* 0x000fca00000001ff */
[----:B------:R-:W1:Y:S01]  /*0040*/  LDC.64 R10, c[0x4][0x8] ;  /* 0x01000200ff0a7b82 */ /* 0x000e620000000a00 */
[----:B------:R-:W0:Y:S07]  /*0050*/  S2R R5, SR_CTAID.X ;  /* 0x0000000000057919 */ /* 0x000e2e0000002500 */
[----:B------:R-:W2:Y:S01]  /*0060*/  LDC.64 R6, c[0x4][RZ] ;  /* 0x01000000ff067b82 */ /* 0x000ea20000000a00 */
[----:B0-----:R-:W-:Y:S01]  /*0070*/  IMAD R5, R5, UR4, R2 ;  /* 0x0000000405057c24 */ /* 0x001fe2000f8e0202 */
[----:B------:R-:W0:Y:S03]  /*0080*/  LDCU.64 UR4, c[0x0][0x358] ;  /* 0x00006b00ff0477ac */ /* 0x000e260008000a00 */
[----:B------:R-:W-:-:S05]  /*0090*/  IMAD.HI R0, R5, -0x7ffefffd, R4 ;  /* 0x8001000305007827 */ /* 0x000fca00078e0204 */
[----:B------:R-:W-:-:S04]  /*00a0*/  SHF.R.U32.HI R3, RZ, 0x1f, R0 ;  /* 0x0000001fff037819 */ /* 0x000fc80000011600 */
[----:B------:R-:W-:-:S05]  /*00b0*/  LEA.HI.SX32 R3, R0, R3, 0x12 ;  /* 0x0000000300037211 */ /* 0x000fca00078f92ff */
[----:B------:R-:W-:-:S05]  /*00c0*/  IMAD R4, R3, -0x7ffe, R5 ;  /* 0xffff800203047824 */ /* 0x000fca00078e0205 */
[----:B------:R-:W-:-:S04]  /*00d0*/  IADD3 R0, PT, PT, R4, 0x1, RZ ;  /* 0x0000000104007810 */ /* 0x000fc80007ffe0ff */
[----:B------:R-:W-:Y:S02]  /*00e0*/  ISETP.GT.AND P0, PT, R0, 0x7fff, PT ;  /* 0x00007fff0000780c */ /* 0x000fe40003f04270 */
[C---:B------:R-:W-:Y:S02]  /*00f0*/  IADD3 R0, PT, PT, -R3.reuse, 0x7fff, RZ ;  /* 0x00007fff03007810 */ /* 0x040fe40007ffe1ff */
[----:B------:R-:W-:Y:S02]  /*0100*/  SEL R5, R3, RZ, P0 ;  /* 0x000000ff03057207 */ /* 0x000fe40000000000 */
[----:B------:R-:W-:-:S03]  /*0110*/  SEL R3, R0, R3, P0 ;  /* 0x0000000300037207 */ /* 0x000fc60000000000 */
[----:B------:R-:W-:Y:S02]  /*0120*/  IMAD.IADD R13, R4, 0x1, -R5 ;  /* 0x00000001040d7824 */ /* 0x000fe400078e0a05 */
[----:B-1----:R-:W-:-:S04]  /*0130*/  IMAD.WIDE R8, R3, 0x4, R10 ;  /* 0x0000000403087825 */ /* 0x002fc800078e020a */
[----:B------:R-:W-:Y:S02]  /*0140*/  IMAD.WIDE R10, R13, 0x4, R10 ;  /* 0x000000040d0a7825 */ /* 0x000fe400078e020a */
[----:B0-----:R-:W3:Y:S02]  /*0150*/  LDG.E R8, desc[UR4][R8.64] ;  /* 0x0000000408087981 */ /* 0x001ee4000c1e1900 */
[--C-:B--2---:R-:W-:Y:S02]  /*0160*/  IMAD.WIDE R4, R3, 0x4, R6.reuse ;  /* 0x0000000403047825 */ /* 0x104fe400078e0206 */
[----:B------:R-:W3:Y:S02]  /*0170*/  LDG.E R11, desc[UR4][R10.64+0x4] ;  /* 0x000004040a0b7981 */ /* 0x000ee4000c1e1900 */
[----:B------:R-:W-:Y:S02]  /*0180*/  IMAD.WIDE R6, R13, 0x4, R6 ;  /* 0x000000040d067825 */ /* 0x000fe400078e0206 */
[----:B------:R-:W2:Y:S04]  /*0190*/  LDG.E R4, desc[UR4][R4.64] ;  /* 0x0000000404047981 */ /* 0x000ea8000c1e1900 */
[----:B------:R-:W2:Y:S01]  /*01a0*/  LDG.E R7, desc[UR4][R6.64+0x4] ;  /* 0x0000040406077981 */ /* 0x000ea2000c1e1900 */
[----:B------:R-:W-:Y:S01]  /*01b0*/  BSSY.RECONVERGENT B0, `(.L_x_0) ;  /* 0x0000011000007945 */ /* 0x000fe20003800200 */
[----:B---3--:R-:W-:-:S04]  /*01c0*/  FADD R3, R8, -R11 ;  /* 0x8000000b08037221 */ /* 0x008fc80000000000 */
[----:B------:R-:W-:Y:S01]  /*01d0*/  FMUL R3, R3, R3 ;  /* 0x0000000303037220 */ /* 0x000fe20000400000 */
[----:B--2---:R-:W-:-:S04]  /*01e0*/  FADD R0, R4, -R7 ;  /* 0x8000000704007221 */ /* 0x004fc80000000000 */
[----:B------:R-:W-:-:S05]  /*01f0*/  FFMA R0, R0, R0, R3 ;  /* 0x0000000000007223 */ /* 0x000fca0000000003 */
[----:B------:R-:W-:Y:S01]  /*0200*/  IADD3 R3, PT, PT, R0, -0xd000000, RZ ;  /* 0xf300000000037810 */ /* 0x000fe20007ffe0ff */
[----:B------:R0:W1:Y:S03]  /*0210*/  MUFU.RSQ R13, R0 ;  /* 0x00000000000d7308 */ /* 0x0000660000001400 */
[----:B------:R-:W-:Y:S02]  /*0220*/  ISETP.GT.U32.AND P0, PT, R3, 0x727fffff, PT ;  /* 0x727fffff0300780c */ /* 0x000fe40003f04070 */
[----:B------:R-:W-:-:S11]  /*0230*/  VOTE.ANY R3, PT, PT ;  /* 0x0000000000037806 */ /* 0x000fd600038e0100 */
[----:B0-----:R-:W-:Y:S05]  /*0240*/  @!P0 BRA `(.L_x_1) ;  /* 0x00000000000c8947 */ /* 0x001fea0003800000 */
[----:B------:R-:W-:-:S07]  /*0250*/  MOV R9, 0x270 ;  /* 0x0000027000097802 */ /* 0x000fce0000000f00 */
[----:B-1----:R-:W-:Y:S05]  /*0260*/  CALL.REL.NOINC `($__internal_0_$__cuda_sm20_sqrt_rn_f32_slowpath) ;  /* 0x0000000000707944 */ /* 0x002fea0003c00000 */
[----:B------:R-:W-:Y:S05]  /*0270*/  BRA `(.L_x_2) ;  /* 0x0000000000107947 */ /* 0x000fea0003800000 */
.L_x_1:
[----:B-1----:R-:W-:Y:S01]  /*0280*/  FMUL.FTZ R5, R0, R13 ;  /* 0x0000000d00057220 */ /* 0x002fe20000410000 */
[----:B------:R-:W-:-:S03]  /*0290*/  FMUL.FTZ R13, R13, 0.5 ;  /* 0x3f0000000d0d7820 */ /* 0x000fc60000410000 */
[----:B------:R-:W-:-:S04]  /*02a0*/  FFMA R0, -R5, R5, R0 ;  /* 0x0000000505007223 */ /* 0x000fc80000000100 */
[----:B------:R-:W-:-:S07]  /*02b0*/  FFMA R0, R0, R13, R5 ;  /* 0x0000000d00007223 */ /* 0x000fce0000000005 */
.L_x_2:
[----:B------:R-:W-:Y:S05]  /*02c0*/  BSYNC.RECONVERGENT B0 ;  /* 0x0000000000007941 */ /* 0x000fea0003800200 */
.L_x_0:
[----:B------:R-:W0:Y:S02]  /*02d0*/  LDC.64 R4, c[0x4][0x18] ;  /* 0x01000600ff047b82 */ /* 0x000e240000000a00 */
[----:B0-----:R-:W2:Y:S01]  /*02e0*/  LDG.E R14, desc[UR4][R4.64] ;  /* 0x00000004040e7981 */ /* 0x001ea2000c1e1900 */
[----:B------:R-:W-:-:S03]  /*02f0*/  LOP3.LUT P0, RZ, R2, 0x1f, RZ, 0xc0, !PT ;  /* 0x0000001f02ff7812 */ /* 0x000fc6000780c0ff */
[----:B------:R-:W0:Y:S02]  /*0300*/  SHFL.DOWN PT, R7, R0, 0x10, 0x1f ;  /* 0x0a001f0000077f89 */ /* 0x000e2400000e0000 */
[----:B0-----:R-:W-:-:S05]  /*0310*/  FMNMX R6, R7, R0, PT ;  /* 0x0000000007067209 */ /* 0x001fca0003800000 */
[----:B------:R-:W0:Y:S02]  /*0320*/  SHFL.DOWN PT, R7, R6, 0x8, 0x1f ;  /* 0x09001f0006077f89 */ /* 0x000e2400000e0000 */
[----:B0-----:R-:W-:-:S05]  /*0330*/  FMNMX R8, R6, R7, PT ;  /* 0x0000000706087209 */ /* 0x001fca0003800000 */
[----:B------:R-:W0:Y:S02]  /*0340*/  SHFL.DOWN PT, R7, R8, 0x4, 0x1f ;  /* 0x08801f0008077f89 */ /* 0x000e2400000e0000 */
[----:B0-----:R-:W-:-:S05]  /*0350*/  FMNMX R10, R8, R7, PT ;  /* 0x00000007080a7209 */ /* 0x001fca0003800000 */
[----:B------:R-:W0:Y:S02]  /*0360*/  SHFL.DOWN PT, R7, R10, 0x2, 0x1f ;  /* 0x08401f000a077f89 */ /* 0x000e2400000e0000 */
[----:B0-----:R-:W-:-:S05]  /*0370*/  FMNMX R12, R10, R7, PT ;  /* 0x000000070a0c7209 */ /* 0x001fca0003800000 */
[----:B------:R-:W0:Y:S02]  /*0380*/  SHFL.DOWN PT, R7, R12, 0x1, 0x1f ;  /* 0x08201f000c077f89 */ /* 0x000e2400000e0000 */
[----:B0-----:R-:W-:-:S04]  /*0390*/  FMNMX R15, R12, R7, PT ;  /* 0x000000070c0f7209 */ /* 0x001fc80003800000 */
[----:B--2---:R-:W-:-:S13]  /*03a0*/  FSETP.LE.OR P0, PT, R14, R15, P0 ;  /* 0x0000000f0e00720b */ /* 0x004fda0000703400 */
[----:B------:R-:W-:Y:S05]  /*03b0*/  @P0 EXIT ;  /* 0x000000000000094d */ /* 0x000fea0003800000 */
.L_x_3:
[----:B------:R-:W-:Y:S05]  /*03c0*/  YIELD ;  /* 0x0000000000007946 */ /* 0x000fea0003800000 */
[----:B------:R-:W2:Y:S02]  /*03d0*/  ATOMG.E.CAS.STRONG.GPU PT, R0, [R4], R14, R15 ;  /* 0x0000000e040073a9 */ /* 0x000ea400001ee10f */
[----:B--2---:R-:W-:-:S04]  /*03e0*/  I2FP.F32.U32 R3, R0 ;  /* 0x0000000000037245 */ /* 0x004fc80000201000 */
[----:B------:R-:W-:Y:S01]  /*03f0*/  FSETP.NEU.AND P0, PT, R14, R3, PT ;  /* 0x000000030e00720b */ /* 0x000fe20003f0d000 */
[----:B------:R-:W-:-:S12]  /*0400*/  IMAD.MOV.U32 R14, RZ, RZ, R3 ;  /* 0x000000ffff0e7224 */ /* 0x000fd800078e0003 */
[----:B------:R-:W-:Y:S05]  /*0410*/  @P0 BRA `(.L_x_3) ;  /* 0xfffffffc00e80947 */ /* 0x000fea000383ffff */
[----:B------:R-:W-:Y:S05]  /*0420*/  EXIT ;  /* 0x000000000000794d */ /* 0x000fea0003800000 */
        .weak           $__internal_0_$__cuda_sm20_sqrt_rn_f32_slowpath
        .type           $__internal_0_$__cuda_sm20_sqrt_rn_f32_slowpath,@function
        .size           $__internal_0_$__cuda_sm20_sqrt_rn_f32_slowpath,(.L_x_64 - $__internal_0_$__cuda_sm20_sqrt_rn_f32_slowpath)
$__internal_0_$__cuda_sm20_sqrt_rn_f32_slowpath:
[----:B------:R-:W-:-:S13]  /*0430*/  LOP3.LUT P0, RZ, R0, 0x7fffffff, RZ, 0xc0, !PT ;  /* 0x7fffffff00ff7812 */ /* 0x000fda000780c0ff */
[----:B------:R-:W-:Y:S01]  /*0440*/  @!P0 MOV R4, R0 ;  /* 0x0000000000048202 */ /* 0x000fe20000000f00 */
[----:B------:R-:W-:Y:S06]  /*0450*/  @!P0 BRA `(.L_x_4) ;  /* 0x0000000000408947 */ /* 0x000fec0003800000 */
[----:B------:R-:W-:-:S13]  /*0460*/  FSETP.GEU.FTZ.AND P0, PT, R0, RZ, PT ;  /* 0x000000ff0000720b */ /* 0x000fda0003f1e000 */
[----:B------:R-:W-:Y:S01]  /*0470*/  @!P0 IMAD.MOV.U32 R4, RZ, RZ, 0x7fffffff ;  /* 0x7fffffffff048424 */ /* 0x000fe200078e00ff */
[----:B------:R-:W-:Y:S06]  /*0480*/  @!P0 BRA `(.L_x_4) ;  /* 0x0000000000348947 */ /* 0x000fec0003800000 */
[----:B------:R-:W-:-:S13]  /*0490*/  FSETP.GTU.FTZ.AND P0, PT, |R0|, +INF , PT ;  /* 0x7f8000000000780b */ /* 0x000fda0003f1c200 */
[----:B------:R-:W-:Y:S01]  /*04a0*/  @P0 FADD.FTZ R4, R0, 1 ;  /* 0x3f80000000040421 */ /* 0x000fe20000010000 */
[----:B------:R-:W-:Y:S06]  /*04b0*/  @P0 BRA `(.L_x_4) ;  /* 0x0000000000280947 */ /* 0x000fec0003800000 */
[----:B------:R-:W-:-:S13]  /*04c0*/  FSETP.NEU.FTZ.AND P0, PT, |R0|, +INF , PT ;  /* 0x7f8000000000780b */ /* 0x000fda0003f1d200 */
[----:B------:R-:W-:-:S04]  /*04d0*/  @P0 FFMA R5, R0, 1.84467440737095516160e+19, RZ ;  /* 0x5f80000000050823 */ /* 0x000fc800000000ff */
[----:B------:R-:W0:Y:S02]  /*04e0*/  @P0 MUFU.RSQ R4, R5 ;  /* 0x0000000500040308 */ /* 0x000e240000001400 */
[----:B0-----:R-:W-:Y:S01]  /*04f0*/  @P0 FMUL.FTZ R6, R5, R4 ;  /* 0x0000000405060220 */ /* 0x001fe20000410000 */
[----:B------:R-:W-:Y:S01]  /*0500*/  @P0 FMUL.FTZ R8, R4, 0.5 ;  /* 0x3f00000004080820 */ /* 0x000fe20000410000 */
[----:B------:R-:W-:Y:S02]  /*0510*/  @!P0 MOV R4, R0 ;  /* 0x0000000000048202 */ /* 0x000fe40000000f00 */
[----:B------:R-:W-:-:S04]  /*0520*/  @P0 FADD.FTZ R7, -R6, -RZ ;  /* 0x800000ff06070221 */ /* 0x000fc80000010100 */
[----:B------:R-:W-:-:S04]  /*0530*/  @P0 FFMA R7, R6, R7, R5 ;  /* 0x0000000706070223 */ /* 0x000fc80000000005 */
[----:B------:R-:W-:-:S04]  /*0540*/  @P0 FFMA R7, R7, R8, R6 ;  /* 0x0000000807070223 */ /* 0x000fc80000000006 */
[----:B------:R-:W-:-:S07]  /*0550*/  @P0 FMUL.FTZ R4, R7, 2.3283064365386962891e-10 ;  /* 0x2f80000007040820 */ /* 0x000fce0000410000 */
.L_x_4:
[----:B------:R-:W-:Y:S01]  /*0560*/  IMAD.MOV.U32 R0, RZ, RZ, R4 ;  /* 0x000000ffff007224 */ /* 0x000fe200078e0004 */
[----:B------:R-:W-:Y:S01]  /*0570*/  MOV R4, R9 ;  /* 0x0000000900047202 */ /* 0x000fe20000000f00 */
[----:B------:R-:W-:-:S04]  /*0580*/  IMAD.MOV.U32 R5, RZ, RZ, 0x0 ;  /* 0x00000000ff057424 */ /* 0x000fc800078e00ff */
[----:B------:R-:W-:Y:S05]  /*0590*/  RET.REL.NODEC R4 `(_Z22OneThreadPerPairKernelv) ;  /* 0xfffffff804987950 */ /* 0x000fea0003c3ffff */
.L_x_5:
[----:B------:R-:W-:-:S00]  /*05a0*/  BRA `(.L_x_5) ;  /* 0xfffffffc00fc7947 */ /* 0x000fc0000383ffff */
[----:B------:R-:W-:-:S00]  /*05b0*/  NOP ;  /* 0x0000000000007918 */ /* 0x000fc00000000000 */
        /* <DEDUP_REMOVED lines=12> */
.L_x_64:


//--------------------- .text._Z26OneThreadPerParticleKernelv --------------------------
	.section	.text._Z26OneThreadPerParticleKernelv,"ax",@progbits
	.align	128
        .global         _Z26OneThreadPerParticleKernelv
        .type           _Z26OneThreadPerParticleKernelv,@function
        .size           _Z26OneThreadPerParticleKernelv,(.L_x_65 - _Z26OneThreadPerParticleKernelv)
        .other          _Z26OneThreadPerParticleKernelv,@"STO_CUDA_ENTRY STV_DEFAULT"
_Z26OneThreadPerParticleKernelv:
.text._Z26OneThreadPerParticleKernelv:
[----:B------:R-:W-:Y:S01]  /*0000*/  LDC R1, c[0x0][0x37c] ;  /* 0x0000df00ff017b82 */ /* 0x000fe20000000800 */
[----:B------:R-:W0:Y:S01]  /*0010*/  S2R R12, SR_TID.X ;  /* 0x00000000000c7919 */ /* 0x000e220000002100 */
[----:B------:R-:W0:Y:S01]  /*0020*/  LDCU UR6, c[0x0][0x360] ;  /* 0x00006c00ff0677ac */ /* 0x000e220008000800 */
[----:B------:R-:W-:Y:S01]  /*0030*/  BSSY.RECONVERGENT B0, `(.L_x_6) ;  /* 0x0000179000007945 */ /* 0x000fe20003800200 */
[----:B------:R-:W-:Y:S01]  /*0040*/  HFMA2 R13, -RZ, RZ, 1.9267578125, -3.279296875 ;  /* 0x3fb5c28fff0d7431 */ /* 0x000fe200000001ff */
[----:B------:R-:W0:Y:S01]  /*0050*/  S2R R15, SR_CTAID.X ;  /* 0x00000000000f7919 */ /* 0x000e220000002500 */
[----:B------:R-:W1:Y:S01]  /*0060*/  LDCU.64 UR4, c[0x0][0x358] ;  /* 0x00006b00ff0477ac */ /* 0x000e620008000a00 */
[----:B0-----:R-:W-:-:S05]  /*0070*/  IMAD R15, R15, UR6, R12 ;  /* 0x000000060f0f7c24 */ /* 0x001fca000f8e020c */
[----:B------:R-:W-:-:S13]  /*0080*/  ISETP.GT.AND P0, PT, R15, 0x7ffe, PT ;  /* 0x00007ffe0f00780c */ /* 0x000fda0003f04270 */
[----:B-1----:R-:W-:Y:S05]  /*0090*/  @P0 BRA `(.L_x_7) ;  /* 0x0000001400c80947 */ /* 0x002fea0003800000 */
[----:B------:R-:W0:Y:S08]  /*00a0*/  LDC.64 R2, c[0x4][RZ] ;  /* 0x01000000ff027b82 */ /* 0x000e300000000a00 */
[----:B------:R-:W1:Y:S01]  /*00b0*/  LDC.64 R4, c[0x4][0x8] ;  /* 0x01000200ff047b82 */ /* 0x000e620000000a00 */
[----:B0-----:R-:W-:-:S05]  /*00c0*/  IMAD.WIDE R2, R15, 0x4, R2 ;  /* 0x000000040f027825 */ /* 0x001fca00078e0202 */
[----:B------:R0:W5:Y:S01]  /*00d0*/  LDG.E R14, desc[UR4][R2.64] ;  /* 0x00000004020e7981 */ /* 0x000162000c1e1900 */
[----:B-1----:R-:W-:-:S05]  /*00e0*/  IMAD.WIDE R4, R15, 0x4, R4 ;  /* 0x000000040f047825 */ /* 0x002fca00078e0204 */
[----:B------:R0:W5:Y:S01]  /*00f0*/  LDG.E R16, desc[UR4][R4.64] ;  /* 0x0000000404107981 */ /* 0x000162000c1e1900 */
[----:B------:R-:W-:-:S04]  /*0100*/  IADD3 R0, PT, PT, R15, -0x7ff8, RZ ;  /* 0xffff80080f007810 */ /* 0x000fc80007ffe0ff */
[----:B------:R-:W-:Y:S01]  /*0110*/  ISETP.GE.U32.AND P0, PT, R0, 0x7, PT ;  /* 0x000000070000780c */ /* 0x000fe20003f06070 */
[----:B------:R-:W-:Y:S01]  /*0120*/  BSSY.RECONVERGENT B1, `(.L_x_8) ;  /* 0x00000b8000017945 */ /* 0x000fe20003800200 */
[----:B------:R-:W-:Y:S02]  /*0130*/  IADD3 R17, PT, PT, -R15, 0x7fff, RZ ;  /* 0x00007fff0f117810 */ /* 0x000fe40007ffe1ff */
[----:B------:R-:W-:Y:S02]  /*0140*/  MOV R13, 0x3fb5c28f ;  /* 0x3fb5c28f000d7802 */ /* 0x000fe40000000f00 */
[----:B------:R-:W-:-:S07]  /*0150*/  LOP3.LUT R24, R17, 0x7, RZ, 0xc0, !PT ;  /* 0x0000000711187812 */ /* 0x000fce00078ec0ff */
[----:B0-----:R-:W-:Y:S05]  /*0160*/  @!P0 BRA `(.L_x_9) ;  /* 0x0000000800cc8947 */ /* 0x001fea0003800000 */
[----:B------:R-:W0:Y:S01]  /*0170*/  LDC.64 R4, c[0x4][0x8] ;  /* 0x01000200ff047b82 */ /* 0x000e220000000a00 */
[----:B------:R-:W-:Y:S02]  /*0180*/  LOP3.LUT R23, R17, 0xfffffff8, RZ, 0xc0, !PT ;  /* 0xfffffff811177812 */ /* 0x000fe400078ec0ff */
[----:B------:R-:W-:Y:S02]  /*0190*/  MOV R13, 0x3fb5c28f ;  /* 0x3fb5c28f000d7802 */ /* 0x000fe40000000f00 */
[----:B------:R-:W-:-:S03]  /*01a0*/  IADD3 R23, PT, PT, -R23, RZ, RZ ;  /* 0x000000ff17177210 */ /* 0x000fc60007ffe1ff */
[----:B------:R-:W1:Y:S04]  /*01b0*/  LDC.64 R6, c[0x4][RZ] ;  /* 0x01000000ff067b82 */ /* 0x000e680000000a00 */
.L_x_34:
[----:B0-----:R-:W-:-:S04]  /*01c0*/  IMAD.WIDE R8, R15, 0x4, R4 ;  /* 0x000000040f087825 */ /* 0x001fc800078e0204 */
[----:B-1----:R-:W-:Y:S01]  /*01d0*/  IMAD.WIDE R10, R15, 0x4, R6 ;  /* 0x000000040f0a7825 */ /* 0x002fe200078e0206 */
[----:B------:R-:W2:Y:S04]  /*01e0*/  LDG.E R19, desc[UR4][R8.64+0x4] ;  /* 0x0000040408137981 */ /* 0x000ea8000c1e1900 */
[----:B------:R-:W3:Y:S01]  /*01f0*/  LDG.E R3, desc[UR4][R10.64+0x4] ;  /* 0x000004040a037981 */ /* 0x000ee2000c1e1900 */
[----:B------:R-:W-:Y:S01]  /*0200*/  IADD3 R23, PT, PT, R23, 0x8, RZ ;  /* 0x0000000817177810 */ /* 0x000fe20007ffe0ff */
[----:B------:R-:W-:Y:S03]  /*0210*/  BSSY.RECONVERGENT B2, `(.L_x_10) ;  /* 0x0000012000027945 */ /* 0x000fe60003800200 */
[----:B------:R-:W-:Y:S01]  /*0220*/  ISETP.NE.AND P0, PT, R23, RZ, PT ;  /* 0x000000ff1700720c */ /* 0x000fe20003f05270 */
[----:B--2--5:R-:W-:Y:S01]  /*0230*/  FADD R19, R16, -R19 ;  /* 0x8000001310137221 */ /* 0x024fe20000000000 */
[----:B---3--:R-:W-:-:S03]  /*0240*/  FADD R3, R14, -R3 ;  /* 0x800000030e037221 */ /* 0x008fc60000000000 */
[----:B------:R-:W-:-:S04]  /*0250*/  FMUL R0, R19, R19 ;  /* 0x0000001313007220 */ /* 0x000fc80000400000 */
[----:B------:R-:W-:-:S04]  /*0260*/  FFMA R18, R3, R3, R0 ;  /* 0x0000000303127223 */ /* 0x000fc80000000000 */
[----:B------:R0:W1:Y:S01]  /*0270*/  MUFU.RSQ R3, R18 ;  /* 0x0000001200037308 */ /* 0x0000620000001400 */
[----:B------:R-:W-:-:S04]  /*0280*/  IADD3 R0, PT, PT, R18, -0xd000000, RZ ;  /* 0xf300000012007810 */ /* 0x000fc80007ffe0ff */
[----:B------:R-:W-:-:S13]  /*0290*/  ISETP.GT.U32.AND P1, PT, R0, 0x727fffff, PT ;  /* 0x727fffff0000780c */ /* 0x000fda0003f24070 */
[----:B01----:R-:W-:Y:S05]  /*02a0*/  @!P1 BRA `(.L_x_11) ;  /* 0x0000000000109947 */ /* 0x003fea0003800000 */
[----:B------:R-:W-:Y:S02]  /*02b0*/  MOV R0, R18 ;  /* 0x0000001200007202 */ /* 0x000fe40000000f00 */
[----:B------:R-:W-:-:S07]  /*02c0*/  MOV R2, 0x2e0 ;  /* 0x000002e000027802 */ /* 0x000fce0000000f00 */
[----:B------:R-:W-:Y:S05]  /*02d0*/  CALL.REL.NOINC `($__internal_1_$__cuda_sm20_sqrt_rn_f32_slowpath) ;  /* 0x00000014009c7944 */ /* 0x000fea0003c00000 */
[----:B------:R-:W-:Y:S05]  /*02e0*/  BRA `(.L_x_12) ;  /* 0x0000000000107947 */ /* 0x000fea0003800000 */
.L_x_11:
[----:B------:R-:W-:Y:S01]  /*02f0*/  FMUL.FTZ R19, R18, R3 ;  /* 0x0000000312137220 */ /* 0x000fe20000410000 */
[----:B------:R-:W-:-:S03]  /*0300*/  FMUL.FTZ R2, R3, 0.5 ;  /* 0x3f00000003027820 */ /* 0x000fc60000410000 */
[----:B------:R-:W-:-:S04]  /*0310*/  FFMA R0, -R19, R19, R18 ;  /* 0x0000001313007223 */ /* 0x000fc80000000112 */
[----:B------:R-:W-:-:S07]  /*0320*/  FFMA R19, R0, R2, R19 ;  /* 0x0000000200137223 */ /* 0x000fce0000000013 */
.L_x_12:
[----:B------:R-:W-:Y:S05]  /*0330*/  BSYNC.RECONVERGENT B2 ;  /* 0x0000000000027941 */ /* 0x000fea0003800200 */
.L_x_10:
[----:B------:R-:W2:Y:S04]  /*0340*/  LDG.E R21, desc[UR4][R8.64+0x8] ;  /* 0x0000080408157981 */ /* 0x000ea8000c1e1900 */
[----:B------:R-:W3:Y:S01]  /*0350*/  LDG.E R3, desc[UR4][R10.64+0x8] ;  /* 0x000008040a037981 */ /* 0x000ee2000c1e1900 */
[----:B------:R-:W-:Y:S01]  /*0360*/  BSSY.RECONVERGENT B2, `(.L_x_13) ;  /* 0x0000012000027945 */ /* 0x000fe20003800200 */
[----:B------:R-:W-:Y:S01]  /*0370*/  FMNMX R13, R19, R13, PT ;  /* 0x0000000d130d7209 */ /* 0x000fe20003800000 */
[----:B--2---:R-:W-:Y:S01]  /*0380*/  FADD R21, R16, -R21 ;  /* 0x8000001510157221 */ /* 0x004fe20000000000 */
        /* <DEDUP_REMOVED lines=11> */
.L_x_14:
[----:B------:R-:W-:Y:S01]  /*0440*/  FMUL.FTZ R19, R18, R3 ;  /* 0x0000000312137220 */ /* 0x000fe20000410000 */
[----:B------:R-:W-:-:S03]  /*0450*/  FMUL.FTZ R2, R3, 0.5 ;  /* 0x3f00000003027820 */ /* 0x000fc60000410000 */
[----:B------:R-:W-:-:S04]  /*0460*/  FFMA R0, -R19, R19, R18 ;  /* 0x0000001313007223 */ /* 0x000fc80000000112 */
[----:B------:R-:W-:-:S07]  /*0470*/  FFMA R19, R0, R2, R19 ;  /* 0x0000000200137223 */ /* 0x000fce0000000013 */
.L_x_15:
[----:B------:R-:W-:Y:S05]  /*0480*/  BSYNC.RECONVERGENT B2 ;  /* 0x0000000000027941 */ /* 0x000fea0003800200 */
.L_x_13:
        /* <DEDUP_REMOVED lines=16> */
.L_x_17:
[----:B------:R-:W-:Y:S01]  /*0590*/  FMUL.FTZ R19, R18, R3 ;  /* 0x0000000312137220 */ /* 0x000fe20000410000 */
[----:B------:R-:W-:-:S03]  /*05a0*/  FMUL.FTZ R2, R3, 0.5 ;  /* 0x3f00000003027820 */ /* 0x000fc60000410000 */
[----:B------:R-:W-:-:S04]  /*05b0*/  FFMA R0, -R19, R19, R18 ;  /* 0x0000001313007223 */ /* 0x000fc80000000112 */
[----:B------:R-:W-:-:S07]  /*05c0*/  FFMA R19, R0, R2, R19 ;  /* 0x0000000200137223 */ /* 0x000fce0000000013 */
.L_x_18:
[----:B------:R-:W-:Y:S05]  /*05d0*/  BSYNC.RECONVERGENT B2 ;  /* 0x0000000000027941 */ /* 0x000fea0003800200 */
.L_x_16:
        /* <DEDUP_REMOVED lines=16> */
.L_x_20:
[----:B------:R-:W-:Y:S01]  /*06e0*/  FMUL.FTZ R19, R18, R3 ;  /* 0x0000000312137220 */ /* 0x000fe20000410000 */
[----:B------:R-:W-:-:S03]  /*06f0*/  FMUL.FTZ R2, R3, 0.5 ;  /* 0x3f00000003027820 */ /* 0x000fc60000410000 */
[----:B------:R-:W-:-:S04]  /*0700*/  FFMA R0, -R19, R19, R18 ;  /* 0x0000001313007223 */ /* 0x000fc80000000112 */
[----:B------:R-:W-:-:S07]  /*0710*/  FFMA R19, R0, R2, R19 ;  /* 0x0000000200137223 */ /* 0x000fce0000000013 */
.L_x_21:
[----:B------:R-:W-:Y:S05]  /*0720*/  BSYNC.RECONVERGENT B2 ;  /* 0x0000000000027941 */ /* 0x000fea0003800200 */
.L_x_19:
        /* <DEDUP_REMOVED lines=16> */
.L_x_23:
[----:B------:R-:W-:Y:S01]  /*0830*/  FMUL.FTZ R19, R18, R3 ;  /* 0x0000000312137220 */ /* 0x000fe20000410000 */
[----:B------:R-:W-:-:S03]  /*0840*/  FMUL.FTZ R2, R3, 0.5 ;  /* 0x3f00000003027820 */ /* 0x000fc60000410000 */
[----:B------:R-:W-:-:S04]  /*0850*/  FFMA R0, -R19, R19, R18 ;  /* 0x0000001313007223 */ /* 0x000fc80000000112 */
[----:B------:R-:W-:-:S07]  /*0860*/  FFMA R19, R0, R2, R19 ;  /* 0x0000000200137223 */ /* 0x000fce0000000013 */
.L_x_24:
[----:B------:R-:W-:Y:S05]  /*0870*/  BSYNC.RECONVERGENT B2 ;  /* 0x0000000000027941 */ /* 0x000fea0003800200 */
.L_x_22:
        /* <DEDUP_REMOVED lines=16> */
.L_x_26:
[----:B------:R-:W-:Y:S01]  /*0980*/  FMUL.FTZ R19, R18, R3 ;  /* 0x0000000312137220 */ /* 0x000fe20000410000 */
[----:B------:R-:W-:-:S03]  /*0990*/  FMUL.FTZ R2, R3, 0.5 ;  /* 0x3f00000003027820 */ /* 0x000fc60000410000 */
[----:B------:R-:W-:-:S04]  /*09a0*/  FFMA R0, -R19, R19, R18 ;  /* 0x0000001313007223 */ /* 0x000fc80000000112 */
[----:B------:R-:W-:-:S07]  /*09b0*/  FFMA R19, R0, R2, R19 ;  /* 0x0000000200137223 */ /* 0x000fce0000000013 */
.L_x_27:
[----:B------:R-:W-:Y:S05]  /*09c0*/  BSYNC.RECONVERGENT B2 ;  /* 0x0000000000027941 */ /* 0x000fea0003800200 */
.L_x_25:
        /* <DEDUP_REMOVED lines=16> */
.L_x_29:
[----:B------:R-:W-:Y:S01]  /*0ad0*/  FMUL.FTZ R19, R18, R3 ;  /* 0x0000000312137220 */ /* 0x000fe20000410000 */
[----:B------:R-:W-:-:S03]  /*0ae0*/  FMUL.FTZ R2, R3, 0.5 ;  /* 0x3f00000003027820 */ /* 0x000fc60000410000 */
[----:B------:R-:W-:-:S04]  /*0af0*/  FFMA R0, -R19, R19, R18 ;  /* 0x0000001313007223 */ /* 0x000fc80000000112 */
[----:B------:R-:W-:-:S07]  /*0b00*/  FFMA R19, R0, R2, R19 ;  /* 0x0000000200137223 */ /* 0x000fce0000000013 */
.L_x_30:
[----:B------:R-:W-:Y:S05]  /*0b10*/  BSYNC.RECONVERGENT B2 ;  /* 0x0000000000027941 */ /* 0x000fea0003800200 */
.L_x_28:
[----:B------:R-:W2:Y:S04]  /*0b20*/  LDG.E R9, desc[UR4][R8.64+0x20] ;  /* 0x0000200408097981 */ /* 0x000ea8000c1e1900 */
[----:B------:R-:W3:Y:S01]  /*0b30*/  LDG.E R11, desc[UR4][R10.64+0x20] ;  /* 0x000020040a0b7981 */ /* 0x000ee2000c1e1900 */
[----:B------:R-:W-:Y:S01]  /*0b40*/  BSSY.RECONVERGENT B2, `(.L_x_31) ;  /* 0x0000013000027945 */ /* 0x000fe20003800200 */
[----:B------:R-:W-:Y:S02]  /*0b50*/  FMNMX R13, R13, R19, PT ;  /* 0x000000130d0d7209 */ /* 0x000fe40003800000 */
[----:B------:R-:W-:Y:S01]  /*0b60*/  IADD3 R15, PT, PT, R15, 0x8, RZ ;  /* 0x000000080f0f7810 */ /* 0x000fe20007ffe0ff */
        /* <DEDUP_REMOVED lines=12> */
.L_x_32:
[----:B------:R-:W-:Y:S01]  /*0c30*/  FMUL.FTZ R19, R18, R3 ;  /* 0x0000000312137220 */ /* 0x000fe20000410000 */
[----:B------:R-:W-:-:S03]  /*0c40*/  FMUL.FTZ R2, R3, 0.5 ;  /* 0x3f00000003027820 */ /* 0x000fc60000410000 */
[----:B------:R-:W-:-:S04]  /*0c50*/  FFMA R0, -R19, R19, R18 ;  /* 0x0000001313007223 */ /* 0x000fc80000000112 */
[----:B------:R-:W-:-:S07]  /*0c60*/  FFMA R19, R0, R2, R19 ;  /* 0x0000000200137223 */ /* 0x000fce0000000013 */
.L_x_33:
[----:B------:R-:W-:Y:S05]  /*0c70*/  BSYNC.RECONVERGENT B2 ;  /* 0x0000000000027941 */ /* 0x000fea0003800200 */
.L_x_31:
[----:B------:R-:W-:Y:S01]  /*0c80*/  FMNMX R13, R13, R19, PT ;  /* 0x000000130d0d7209 */ /* 0x000fe20003800000 */
[----:B------:R-:W-:Y:S06]  /*0c90*/  @P0 BRA `(.L_x_34) ;  /* 0xfffffff400480947 */ /* 0x000fec000383ffff */
.L_x_9:
[----:B------:R-:W-:Y:S05]  /*0ca0*/  BSYNC.RECONVERGENT B1 ;  /* 0x0000000000017941 */ /* 0x000fea0003800200 */
.L_x_8:
[----:B------:R-:W-:-:S13]  /*0cb0*/  ISETP.NE.AND P0, PT, R24, RZ, PT ;  /* 0x000000ff1800720c */ /* 0x000fda0003f05270 */
[----:B------:R-:W-:Y:S05]  /*0cc0*/  @!P0 BRA `(.L_x_7) ;  /* 0x0000000800bc8947 */ /* 0x000fea0003800000 */
[----:B------:R-:W-:Y:S01]  /*0cd0*/  ISETP.GE.U32.AND P0, PT, R24, 0x4, PT ;  /* 0x000000041800780c */ /* 0x000fe20003f06070 */
[----:B------:R-:W-:Y:S01]  /*0ce0*/  BSSY.RECONVERGENT B1, `(.L_x_35) ;  /* 0x000005c000017945 */ /* 0x000fe20003800200 */
[----:B------:R-:W-:-:S11]  /*0cf0*/  LOP3.LUT R8, R17, 0x3, RZ, 0xc0, !PT ;  /* 0x0000000311087812 */ /* 0x000fd600078ec0ff */
[----:B------:R-:W-:Y:S05]  /*0d00*/  @!P0 BRA `(.L_x_36) ;  /* 0x0000000400648947 */ /* 0x000fea0003800000 */
[----:B------:R-:W0:Y:S08]  /*0d10*/  LDC.64 R4, c[0x4][0x8] ;  /* 0x01000200ff047b82 */ /* 0x000e300000000a00 */
[----:B------:R-:W1:Y:S01]  /*0d20*/  LDC.64 R6, c[0x4][RZ] ;  /* 0x01000000ff067b82 */ /* 0x000e620000000a00 */
[----:B0-----:R-:W-:-:S05]  /*0d30*/  IMAD.WIDE R4, R15, 0x4, R4 ;  /* 0x000000040f047825 */ /* 0x001fca00078e0204 */
[----:B------:R-:W2:Y:S01]  /*0d40*/  LDG.E R9, desc[UR4][R4.64+0x4] ;  /* 0x0000040404097981 */ /* 0x000ea2000c1e1900 */
[----:B-1----:R-:W-:-:S05]  /*0d50*/  IMAD.WIDE R6, R15, 0x4, R6 ;  /* 0x000000040f067825 */ /* 0x002fca00078e0206 */
[----:B------:R-:W3:Y:S01]  /*0d60*/  LDG.E R3, desc[UR4][R6.64+0x4] ;  /* 0x0000040406037981 */ /* 0x000ee2000c1e1900 */
[----:B------:R-:W-:Y:S01]  /*0d70*/  BSSY.RECONVERGENT B2, `(.L_x_37) ;  /* 0x0000011000027945 */ /* 0x000fe20003800200 */
[----:B--2--5:R-:W-:-:S04]  /*0d80*/  FADD R9, R16, -R9 ;  /* 0x8000000910097221 */ /* 0x024fc80000000000 */
[----:B------:R-:W-:Y:S01]  /*0d90*/  FMUL R0, R9, R9 ;  /* 0x0000000909007220 */ /* 0x000fe20000400000 */
[----:B---3--:R-:W-:-:S04]  /*0da0*/  FADD R3, R14, -R3 ;  /* 0x800000030e037221 */ /* 0x008fc80000000000 */
[----:B------:R-:W-:-:S05]  /*0db0*/  FFMA R10, R3, R3, R0 ;  /* 0x00000003030a7223 */ /* 0x000fca0000000000 */
[----:B------:R-:W-:Y:S01]  /*0dc0*/  IADD3 R0, PT, PT, R10, -0xd000000, RZ ;  /* 0xf30000000a007810 */ /* 0x000fe20007ffe0ff */
[----:B------:R0:W1:Y:S03]  /*0dd0*/  MUFU.RSQ R3, R10 ;  /* 0x0000000a00037308 */ /* 0x0000660000001400 */
[----:B------:R-:W-:-:S13]  /*0de0*/  ISETP.GT.U32.AND P0, PT, R0, 0x727fffff, PT ;  /* 0x727fffff0000780c */ /* 0x000fda0003f04070 */
[----:B0-----:R-:W-:Y:S05]  /*0df0*/  @!P0 BRA `(.L_x_38) ;  /* 0x0000000000108947 */ /* 0x001fea0003800000 */
[----:B------:R-:W-:Y:S02]  /*0e00*/  MOV R0, R10 ;  /* 0x0000000a00007202 */ /* 0x000fe40000000f00 */
[----:B------:R-:W-:-:S07]  /*0e10*/  MOV R2, 0xe30 ;  /* 0x00000e3000027802 */ /* 0x000fce0000000f00 */
[----:B-1----:R-:W-:Y:S05]  /*0e20*/  CALL.REL.NOINC `($__internal_1_$__cuda_sm20_sqrt_rn_f32_slowpath) ;  /* 0x0000000800c87944 */ /* 0x002fea0003c00000 */
[----:B------:R-:W-:Y:S05]  /*0e30*/  BRA `(.L_x_39) ;  /* 0x0000000000107947 */ /* 0x000fea0003800000 */
.L_x_38:
[----:B-1----:R-:W-:Y:S01]  /*0e40*/  FMUL.FTZ R19, R10, R3 ;  /* 0x000000030a137220 */ /* 0x002fe20000410000 */
[----:B------:R-:W-:-:S03]  /*0e50*/  FMUL.FTZ R2, R3, 0.5 ;  /* 0x3f00000003027820 */ /* 0x000fc60000410000 */
[----:B------:R-:W-:-:S04]  /*0e60*/  FFMA R0, -R19, R19, R10 ;  /* 0x0000001313007223 */ /* 0x000fc8000000010a */
[----:B------:R-:W-:-:S07]  /*0e70*/  FFMA R19, R0, R2, R19 ;  /* 0x0000000200137223 */ /* 0x000fce0000000013 */
.L_x_39:
[----:B------:R-:W-:Y:S05]  /*0e80*/  BSYNC.RECONVERGENT B2 ;  /* 0x0000000000027941 */ /* 0x000fea0003800200 */
.L_x_37:
        /* <DEDUP_REMOVED lines=16> */
.L_x_41:
[----:B------:R-:W-:Y:S01]  /*0f90*/  FMUL.FTZ R19, R10, R3 ;  /* 0x000000030a137220 */ /* 0x000fe20000410000 */
[----:B------:R-:W-:-:S03]  /*0fa0*/  FMUL.FTZ R2, R3, 0.5 ;  /* 0x3f00000003027820 */ /* 0x000fc60000410000 */
[----:B------:R-:W-:-:S04]  /*0fb0*/  FFMA R0, -R19, R19, R10 ;  /* 0x0000001313007223 */ /* 0x000fc8000000010a */
[----:B------:R-:W-:-:S07]  /*0fc0*/  FFMA R19, R0, R2, R19 ;  /* 0x0000000200137223 */ /* 0x000fce0000000013 */
.L_x_42:
[----:B------:R-:W-:Y:S05]  /*0fd0*/  BSYNC.RECONVERGENT B2 ;  /* 0x0000000000027941 */ /* 0x000fea0003800200 */
.L_x_40:
        /* <DEDUP_REMOVED lines=16> */
.L_x_44:
[----:B------:R-:W-:Y:S01]  /*10e0*/  FMUL.FTZ R19, R10, R3 ;  /* 0x000000030a137220 */ /* 0x000fe20000410000 */
[----:B------:R-:W-:-:S03]  /*10f0*/  FMUL.FTZ R2, R3, 0.5 ;  /* 0x3f00000003027820 */ /* 0x000fc60000410000 */
[----:B------:R-:W-:-:S04]  /*1100*/  FFMA R0, -R19, R19, R10 ;  /* 0x0000001313007223 */ /* 0x000fc8000000010a */
[----:B------:R-:W-:-:S07]  /*1110*/  FFMA R19, R0, R2, R19 ;  /* 0x0000000200137223 */ /* 0x000fce0000000013 */
.L_x_45:
[----:B------:R-:W-:Y:S05]  /*1120*/  BSYNC.RECONVERGENT B2 ;  /* 0x0000000000027941 */ /* 0x000fea0003800200 */
.L_x_43:
        /* <DEDUP_REMOVED lines=17> */
.L_x_47:
[----:B------:R-:W-:Y:S01]  /*1240*/  FMUL.FTZ R19, R18, R3 ;  /* 0x0000000312137220 */ /* 0x000fe20000410000 */
[----:B------:R-:W-:-:S03]  /*1250*/  FMUL.FTZ R2, R3, 0.5 ;  /* 0x3f00000003027820 */ /* 0x000fc60000410000 */
[----:B------:R-:W-:-:S04]  /*1260*/  FFMA R0, -R19, R19, R18 ;  /* 0x0000001313007223 */ /* 0x000fc80000000112 */
[----:B------:R-:W-:-:S07]  /*1270*/  FFMA R19, R0, R2, R19 ;  /* 0x0000000200137223 */ /* 0x000fce0000000013 */
.L_x_48:
[----:B------:R-:W-:Y:S05]  /*1280*/  BSYNC.RECONVERGENT B2 ;  /* 0x0000000000027941 */ /* 0x000fea0003800200 */
.L_x_46:
[----:B------:R-:W-:-:S07]  /*1290*/  FMNMX R13, R10, R19, PT ;  /* 0x000000130a0d7209 */ /* 0x000fce0003800000 */
.L_x_36:
[----:B------:R-:W-:Y:S05]  /*12a0*/  BSYNC.RECONVERGENT B1 ;  /* 0x0000000000017941 */ /* 0x000fea0003800200 */
.L_x_35:
[----:B------:R-:W-:-:S13]  /*12b0*/  ISETP.NE.AND P0, PT, R8, RZ, PT ;  /* 0x000000ff0800720c */ /* 0x000fda0003f05270 */
[----:B------:R-:W-:Y:S05]  /*12c0*/  @!P0 BRA `(.L_x_7) ;  /* 0x00000004003c8947 */ /* 0x000fea0003800000 */
[----:B------:R-:W-:Y:S01]  /*12d0*/  ISETP.NE.AND P0, PT, R8, 0x1, PT ;  /* 0x000000010800780c */ /* 0x000fe20003f05270 */
[----:B------:R-:W-:-:S12]  /*12e0*/  BSSY.RECONVERGENT B1, `(.L_x_49) ;  /* 0x0000031000017945 */ /* 0x000fd80003800200 */
        /* <DEDUP_REMOVED lines=20> */
.L_x_52:
[----:B-1----:R-:W-:Y:S01]  /*1430*/  FMUL.FTZ R19, R8, R3 ;  /* 0x0000000308137220 */ /* 0x002fe20000410000 */
[----:B------:R-:W-:-:S03]  /*1440*/  FMUL.FTZ R2, R3, 0.5 ;  /* 0x3f00000003027820 */ /* 0x000fc60000410000 */
[----:B------:R-:W-:-:S04]  /*1450*/  FFMA R0, -R19, R19, R8 ;  /* 0x0000001313007223 */ /* 0x000fc80000000108 */
[----:B------:R-:W-:-:S07]  /*1460*/  FFMA R19, R0, R2, R19 ;  /* 0x0000000200137223 */ /* 0x000fce0000000013 */
.L_x_53:
[----:B------:R-:W-:Y:S05]  /*1470*/  BSYNC.RECONVERGENT B2 ;  /* 0x0000000000027941 */ /* 0x000fea0003800200 */
.L_x_51:
        /* <DEDUP_REMOVED lines=17> */
.L_x_55:
[----:B------:R-:W-:Y:S01]  /*1590*/  FMUL.FTZ R19, R10, R3 ;  /* 0x000000030a137220 */ /* 0x000fe20000410000 */
[----:B------:R-:W-:-:S03]  /*15a0*/  FMUL.FTZ R2, R3, 0.5 ;  /* 0x3f00000003027820 */ /* 0x000fc60000410000 */
[----:B------:R-:W-:-:S04]  /*15b0*/  FFMA R0, -R19, R19, R10 ;  /* 0x0000001313007223 */ /* 0x000fc8000000010a */
[----:B------:R-:W-:-:S07]  /*15c0*/  FFMA R19, R0, R2, R19 ;  /* 0x0000000200137223 */ /* 0x000fce0000000013 */
.L_x_56:
[----:B------:R-:W-:Y:S05]  /*15d0*/  BSYNC.RECONVERGENT B2 ;  /* 0x0000000000027941 */ /* 0x000fea0003800200 */
.L_x_54:
[----:B------:R-:W-:-:S07]  /*15e0*/  FMNMX R13, R8, R19, PT ;  /* 0x00000013080d7209 */ /* 0x000fce0003800000 */
.L_x_50:
[----:B------:R-:W-:Y:S05]  /*15f0*/  BSYNC.RECONVERGENT B1 ;  /* 0x0000000000017941 */ /* 0x000fea0003800200 */
.L_x_49:
[----:B------:R-:W-:-:S04]  /*1600*/  LOP3.LUT R17, R17, 0x1, RZ, 0xc0, !PT ;  /* 0x0000000111117812 */ /* 0x000fc800078ec0ff */
[----:B------:R-:W-:-:S13]  /*1610*/  ISETP.NE.U32.AND P0, PT, R17, 0x1, PT ;  /* 0x000000011100780c */ /* 0x000fda0003f05070 */
[----:B------:R-:W-:Y:S05]  /*1620*/  @P0 BRA `(.L_x_7) ;  /* 0x0000000000640947 */ /* 0x000fea0003800000 */
[----:B------:R-:W0:Y:S08]  /*1630*/  LDC.64 R4, c[0x4][0x8] ;  /* 0x01000200ff047b82 */ /* 0x000e300000000a00 */
[----:B------:R-:W1:Y:S01]  /*1640*/  LDC.64 R2, c[0x4][RZ] ;  /* 0x01000000ff027b82 */ /* 0x000e620000000a00 */
[----:B0-----:R-:W-:-:S06]  /*1650*/  IMAD.WIDE R4, R15, 0x4, R4 ;  /* 0x000000040f047825 */ /* 0x001fcc00078e0204 */
[----:B------:R-:W2:Y:S01]  /*1660*/  LDG.E R5, desc[UR4][R4.64+0x4] ;  /* 0x0000040404057981 */ /* 0x000ea2000c1e1900 */
[----:B-1----:R-:W-:-:S06]  /*1670*/  IMAD.WIDE R2, R15, 0x4, R2 ;  /* 0x000000040f027825 */ /* 0x002fcc00078e0202 */
        /* <DEDUP_REMOVED lines=14> */
.L_x_58:
[----:B-1----:R-:W-:Y:S01]  /*1760*/  FMUL.FTZ R19, R14, R7 ;  /* 0x000000070e137220 */ /* 0x002fe20000410000 */
[----:B------:R-:W-:-:S03]  /*1770*/  FMUL.FTZ R2, R7, 0.5 ;  /* 0x3f00000007027820 */ /* 0x000fc60000410000 */
[----:B------:R-:W-:-:S04]  /*1780*/  FFMA R0, -R19, R19, R14 ;  /* 0x0000001313007223 */ /* 0x000fc8000000010e */
[----:B------:R-:W-:-:S07]  /*1790*/  FFMA R19, R0, R2, R19 ;  /* 0x0000000200137223 */ /* 0x000fce0000000013 */
.L_x_59:
[----:B------:R-:W-:Y:S05]  /*17a0*/  BSYNC.RECONVERGENT B1 ;  /* 0x0000000000017941 */ /* 0x000fea0003800200 */
.L_x_57:
[----:B------:R-:W-:-:S07]  /*17b0*/  FMNMX R13, R13, R19, PT ;  /* 0x000000130d0d7209 */ /* 0x000fce0003800000 */
.L_x_7:
[----:B------:R-:W-:Y:S05]  /*17c0*/  BSYNC.RECONVERGENT B0 ;  /* 0x0000000000007941 */ /* 0x000fea0003800200 */
.L_x_6:
[----:B------:R-:W0:Y:S02]  /*17d0*/  LDC.64 R2, c[0x4][0x10] ;  /* 0x01000400ff027b82 */ /* 0x000e240000000a00 */
[----:B0-----:R-:W2:Y:S01]  /*17e0*/  LDG.E R6, desc[UR4][R2.64] ;  /* 0x0000000402067981 */ /* 0x001ea2000c1e1900 */
[----:B------:R-:W-:Y:S02]  /*17f0*/  VOTE.ANY R0, PT, PT ;  /* 0x0000000000007806 */ /* 0x000fe400038e0100 */
[----:B------:R-:W-:Y:S01]  /*1800*/  LOP3.LUT P0, RZ, R12, 0x1f, RZ, 0xc0, !PT ;  /* 0x0000001f0cff7812 */ /* 0x000fe2000780c0ff */
        /* <DEDUP_REMOVED lines=12> */
[----:B-----5:R-:W-:-:S07]  /*18d0*/  MOV R14, R6 ;  /* 0x00000006000e7202 */ /* 0x020fce0000000f00 */
.L_x_60:
[----:B------:R-:W-:Y:S05]  /*18e0*/  YIELD ;  /* 0x0000000000007946 */ /* 0x000fea0003800000 */
[----:B------:R-:W2:Y:S02]  /*18f0*/  ATOMG.E.CAS.STRONG.GPU PT, R0, [R2], R14, R15 ;  /* 0x0000000e020073a9 */ /* 0x000ea400001ee10f */
[----:B--2---:R-:W-:-:S04]  /*1900*/  I2FP.F32.U32 R5, R0 ;  /* 0x0000000000057245 */ /* 0x004fc80000201000 */
[-C--:B------:R-:W-:Y:S02]  /*1910*/  FSETP.NEU.AND P0, PT, R14, R5.reuse, PT ;  /* 0x000000050e00720b */ /* 0x080fe40003f0d000 */
[----:B------:R-:W-:-:S11]  /*1920*/  MOV R14, R5 ;  /* 0x00000005000e7202 */ /* 0x000fd60000000f00 */
[----:B------:R-:W-:Y:S05]  /*1930*/  @P0 BRA `(.L_x_60) ;  /* 0xfffffffc00e80947 */ /* 0x000fea000383ffff */
[----:B------:R-:W-:Y:S05]  /*1940*/  EXIT ;  /* 0x000000000000794d */ /* 0x000fea0003800000 */
        .weak           $__internal_1_$__cuda_sm20_sqrt_rn_f32_slowpath
        .type           $__internal_1_$__cuda_sm20_sqrt_rn_f32_slowpath,@function
        .size           $__internal_1_$__cuda_sm20_sqrt_rn_f32_slowpath,(.L_x_65 - $__internal_1_$__cuda_sm20_sqrt_rn_f32_slowpath)
$__internal_1_$__cuda_sm20_sqrt_rn_f32_slowpath:
[----:B------:R-:W-:-:S13]  /*1950*/  LOP3.LUT P1, RZ, R0, 0x7fffffff, RZ, 0xc0, !PT ;  /* 0x7fffffff00ff7812 */ /* 0x000fda000782c0ff */
[----:B------:R-:W-:Y:S01]  /*1960*/  @!P1 MOV R19, R0 ;  /* 0x0000000000139202 */ /* 0x000fe20000000f00 */
[----:B------:R-:W-:Y:S06]  /*1970*/  @!P1 BRA `(.L_x_61) ;  /* 0x0000000000409947 */ /* 0x000fec0003800000 */
[----:B------:R-:W-:-:S13]  /*1980*/  FSETP.GEU.FTZ.AND P1, PT, R0, RZ, PT ;  /* 0x000000ff0000720b */ /* 0x000fda0003f3e000 */
[----:B------:R-:W-:Y:S01]  /*1990*/  @!P1 MOV R19, 0x7fffffff ;  /* 0x7fffffff00139802 */ /* 0x000fe20000000f00 */
        /* <DEDUP_REMOVED lines=8> */
[----:B------:R-:W-:-:S03]  /*1a20*/  @P1 FMUL.FTZ R18, R21, 0.5 ;  /* 0x3f00000015121820 */ /* 0x000fc60000410000 */
[----:B------:R-:W-:-:S04]  /*1a30*/  @P1 FADD.FTZ R19, -R3, -RZ ;  /* 0x800000ff03131221 */ /* 0x000fc80000010100 */
[----:B------:R-:W-:Y:S01]  /*1a40*/  @P1 FFMA R22, R3, R19, R20 ;  /* 0x0000001303161223 */ /* 0x000fe20000000014 */
[----:B------:R-:W-:-:S03]  /*1a50*/  @!P1 MOV R19, R0 ;  /* 0x0000000000139202 */ /* 0x000fc60000000f00 */
[----:B------:R-:W-:-:S04]  /*1a60*/  @P1 FFMA R18, R22, R18, R3 ;  /* 0x0000001216121223 */ /* 0x000fc80000000003 */
[----:B------:R-:W-:-:S07]  /*1a70*/  @P1 FMUL.FTZ R19, R18, 2.3283064365386962891e-10 ;  /* 0x2f80000012131820 */ /* 0x000fce0000410000 */
.L_x_61:
[----:B------:R-:W-:-:S04]  /*1a80*/  HFMA2 R3, -RZ, RZ, 0, 0 ;  /* 0x00000000ff037431 */ /* 0x000fc800000001ff */
[----:B------:R-:W-:Y:S05]  /*1a90*/  RET.REL.NODEC R2 `(_Z26OneThreadPerParticleKernelv) ;  /* 0xffffffe402587950 */ /* 0x000fea0003c3ffff */
.L_x_62:
        /* <DEDUP_REMOVED lines=14> */
.L_x_65:


//--------------------- .text._Z11init_kernelv    --------------------------
	.section	.text._Z11init_kernelv,"ax",@progbits
	.align	128
        .global         _Z11init_kernelv
        .type           _Z11init_kernelv,@function
        .size           _Z11init_kernelv,(.L_x_68 - _Z11init_kernelv)
        .other          _Z11init_kernelv,@"STO_CUDA_ENTRY STV_DEFAULT"
_Z11init_kernelv:
.text._Z11init_kernelv:
[----:B------:R-:W-:Y:S08]  /*0000*/  LDC R1, c[0x0][0x37c] ;  /* 0x0000df00ff017b82 */ /* 0x000ff00000000800 */
[----:B------:R-:W0:Y:S01]  /*0010*/  LDC.64 R2, c[0x4][0x10] ;  /* 0x01000400ff027b82 */ /* 0x000e220000000a00 */
[----:B------:R-:W0:Y:S01]  /*0020*/  LDCU.64 UR4, c[0x0][0x358] ;  /* 0x00006b00ff0477ac */ /* 0x000e220008000a00 */
[----:B------:R-:W-:-:S06]  /*0030*/  HFMA2 R7, -RZ, RZ, 1.9267578125, -3.279296875 ;  /* 0x3fb5c28fff077431 */ /* 0x000fcc00000001ff */
[----:B------:R-:W1:Y:S01]  /*0040*/  LDC.64 R4, c[0x4][0x18] ;  /* 0x01000600ff047b82 */ /* 0x000e620000000a00 */
[----:B0-----:R-:W-:Y:S04]  /*0050*/  STG.E desc[UR4][R2.64], R7 ;  /* 0x0000000702007986 */ /* 0x001fe8000c101904 */
[----:B-1----:R-:W-:Y:S01]  /*0060*/  STG.E desc[UR4][R4.64], R7 ;  /* 0x0000000704007986 */ /* 0x002fe2000c101904 */
[----:B------:R-:W-:Y:S05]  /*0070*/  EXIT ;  /* 0x000000000000794d */ /* 0x000fea0003800000 */
.L_x_63:
        /* <DEDUP_REMOVED lines=16> */
.L_x_68:


//--------------------- .nv.shared.reserved.0     --------------------------
	.section	.nv.shared.reserved.0,"aw",@nobits
	.weak		__nv_reservedSMEM_offset_0_alias
	.size		__nv_reservedSMEM_offset_0_alias, 0, 64
	.other		__nv_reservedSMEM_offset_0_alias,@"STO_CUDA_RESERVED_SHARED STV_DEFAULT"
__nv_reservedSMEM_offset_0_alias:
	.zero		0
	.zero		64


//--------------------- .nv.global                --------------------------
	.section	.nv.global,"aw",@nobits
	.align	4
.nv.global:
	.type		d_min_k1,@object
	.size		d_min_k1,(d_min_k2 - d_min_k1)
d_min_k1:
	.zero		4
	.type		d_min_k2,@object
	.size		d_min_k2,(d_X - d_min_k2)
d_min_k2:
	.zero		4
	.type		d_X,@object
	.size		d_X,(d_Y - d_X)
d_X:
	.zero		131072
	.type		d_Y,@object
	.size		d_Y,(.L_1 - d_Y)
d_Y:
	.zero		131072
.L_1:


//--------------------- .nv.constant0._Z22OneThreadPerPairKernelv --------------------------
	.section	.nv.constant0._Z22OneThreadPerPairKernelv,"a",@progbits
	.sectionflags	@""
	.align	4
.nv.constant0._Z22OneThreadPerPairKernelv:
	.zero		896


//--------------------- .nv.constant0._Z26OneThreadPerParticleKernelv --------------------------
	.section	.nv.constant0._Z26OneThreadPerParticleKernelv,"a",@progbits
	.sectionflags	@""
	.align	4
.nv.constant0._Z26OneThreadPerParticleKernelv:
	.zero		896


//--------------------- .nv.constant0._Z11init_kernelv --------------------------
	.section	.nv.constant0._Z11init_kernelv,"a",@progbits
	.sectionflags	@""
	.align	4
.nv.constant0._Z11init_kernelv:
	.zero		896


//--------------------- SYMBOLS --------------------------

	.type		.nv.reservedSmem.offset0,@object
	.size		.nv.reservedSmem.offset0,0x4
